//
// Generated by NVIDIA NVVM Compiler
//
// Compiler Build ID: CL-36424714
// Cuda compilation tools, release 13.0, V13.0.88
// Based on NVVM 20.0.0
//

.version 9.0
.target sm_100
.address_size 64

	// .globl	_Z14hello_from_gpuv
.extern .func  (.param .b32 func_retval0) vprintf
(
	.param .b64 vprintf_param_0,
	.param .b64 vprintf_param_1
)
;
.global .align 1 .b8 $str[33] = {71, 80, 85, 32, 98, 108, 111, 99, 107, 32, 37, 100, 44, 32, 116, 104, 114, 101, 97, 100, 32, 37, 100, 44, 32, 105, 100, 120, 32, 37, 100, 10};

.visible .entry _Z14hello_from_gpuv()
{
	.local .align 8 .b8 	__local_depot0[16];
	.reg .b64 	%SP;
	.reg .b64 	%SPL;
	.reg .b32 	%r<7>;
	.reg .b64 	%rd<5>;

	mov.u64 	%SPL, __local_depot0;
	cvta.local.u64 	%SP, %SPL;
	add.u64 	%rd1, %SP, 0;
	add.u64 	%rd2, %SPL, 0;
	mov.u32 	%r1, %ctaid.x;
	shl.b32 	%r2, %r1, 2;
	mov.u32 	%r3, %tid.x;
	add.s32 	%r4, %r2, %r3;
	st.local.v2.u32 	[%rd2], {%r1, %r3};
	st.local.u32 	[%rd2+8], %r4;
	mov.u64 	%rd3, $str;
	cvta.global.u64 	%rd4, %rd3;
	{ // callseq 0, 0
	.param .b64 param0;
	st.param.b64 	[param0], %rd4;
	.param .b64 param1;
	st.param.b64 	[param1], %rd1;
	.param .b32 retval0;
	call.uni (retval0), 
	vprintf, 
	(
	param0, 
	param1
	);
	ld.param.b32 	%r5, [retval0];
	} // callseq 0
	ret;

}


// ===== COMPILED SASS (sm_100) =====

	.target	sm_100

	.elftype	@"ET_EXEC"


//--------------------- .note.nv.tkinfo           --------------------------
	.section	.note.nv.tkinfo,"",@"SHT_NOTE"
	.sectionflags	@"SHF_NOTE_NV_TKINFO"
	.tkinfo
        /*0018*/ 	.word	0x00000002
        /*0030*/ 	.string	""
        /*0030*/ 	.string	"ptxas"
        /*0030*/ 	.string	"Cuda compilation tools, release 13.0, V13.0.88"
        /*0030*/ 	.string	"Build cuda_13.0.r13.0/compiler.36424714_0"
        /*0030*/ 	.string	"-arch sm_100 -m 64 "



//--------------------- .note.nv.cuinfo           --------------------------
	.section	.note.nv.cuinfo,"",@"SHT_NOTE"
	.sectionflags	@"SHF_NOTE_NV_CUINFO"
        /*0018*/ 	.short	0x0002
        /*001a*/ 	.short	0x0064
        /*001c*/ 	.short	0x0082
	.zero		2


//--------------------- .nv.info                  --------------------------
	.section	.nv.info,"",@"SHT_CUDA_INFO"
	.align	4


	//----- nvinfo : EIATTR_REGCOUNT
	.align		4
        /*0000*/ 	.byte	0x04, 0x2f
        /*0002*/ 	.short	(.L_2 - .L_1)
	.align		4
.L_1:
        /*0004*/ 	.word	index@(_Z14hello_from_gpuv)
        /*0008*/ 	.word	0x00000018


	//----- nvinfo : EIATTR_FRAME_SIZE
	.align		4
.L_2:
        /*000c*/ 	.byte	0x04, 0x11
        /*000e*/ 	.short	(.L_4 - .L_3)
	.align		4
.L_3:
        /*0010*/ 	.word	index@(_Z14hello_from_gpuv)
        /*0014*/ 	.word	0x00000010


	//----- nvinfo : EIATTR_MIN_STACK_SIZE
	.align		4
.L_4:
        /*0018*/ 	.byte	0x04, 0x12
        /*001a*/ 	.short	(.L_6 - .L_5)
	.align		4
.L_5:
        /*001c*/ 	.word	index@(_Z14hello_from_gpuv)
        /*0020*/ 	.word	0x00000010
.L_6:


//--------------------- .nv.compat                --------------------------
	.section	.nv.compat,"",@"SHT_CUDA_COMPAT_INFO"
	.align	4
        /*0000*/ 	.byte	0x02, 0x09, 0x00, 0x00, 0x02, 0x02, 0x01, 0x00, 0x02, 0x05, 0x05, 0x00, 0x03, 0x07, 0x01, 0x01
        /*0010*/ 	.byte	0x02, 0x03, 0x00, 0x00, 0x02, 0x06, 0x01, 0x00, 0x04, 0x0b, 0x08, 0x00, 0x09, 0x00, 0x00, 0x00
        /*0020*/ 	.byte	0x00, 0x00, 0x00, 0x00


//--------------------- .nv.info._Z14hello_from_gpuv --------------------------
	.section	.nv.info._Z14hello_from_gpuv,"",@"SHT_CUDA_INFO"
	.sectionflags	@""
	.align	4


	//----- nvinfo : EIATTR_CUDA_API_VERSION
	.align		4
        /*0000*/ 	.byte	0x04, 0x37
        /*0002*/ 	.short	(.L_8 - .L_7)
.L_7:
        /*0004*/ 	.word	0x00000082


	//----- nvinfo : EIATTR_SPARSE_MMA_MASK
	.align		4
.L_8:
        /*0008*/ 	.byte	0x03, 0x50
        /*000a*/ 	.short	0x0000


	//----- nvinfo : EIATTR_MAXREG_COUNT
	.align		4
        /*000c*/ 	.byte	0x03, 0x1b
        /*000e*/ 	.short	0x00ff


	//----- nvinfo : EIATTR_EXTERNS
	.align		4
        /*0010*/ 	.byte	0x04, 0x0f
        /*0012*/ 	.short	(.L_10 - .L_9)


	//   ....[0]....
	.align		4
.L_9:
        /*0014*/ 	.word	index@(vprintf)


	//----- nvinfo : EIATTR_MERCURY_ISA_VERSION
	.align		4
.L_10:
        /*0018*/ 	.byte	0x03, 0x5f
        /*001a*/ 	.short	0x0101


	//----- nvinfo : EIATTR_VRC_CTA_INIT_COUNT
	.align		4
        /*001c*/ 	.byte	0x02, 0x4a
	.zero		1
	.zero		1


	//----- nvinfo : EIATTR_SYSCALL_OFFSETS
	.align		4
        /*0020*/ 	.byte	0x04, 0x46
        /*0022*/ 	.short	(.L_12 - .L_11)


	//   ....[0]....
.L_11:
        /*0024*/ 	.word	0x00000110


	//----- nvinfo : EIATTR_EXIT_INSTR_OFFSETS
	.align		4
.L_12:
        /*0028*/ 	.byte	0x04, 0x1c
        /*002a*/ 	.short	(.L_14 - .L_13)


	//   ....[0]....
.L_13:
        /*002c*/ 	.word	0x00000120


	//----- nvinfo : EIATTR_SW_WAR
	.align		4
.L_14:
        /*0030*/ 	.byte	0x04, 0x36
        /*0032*/ 	.short	(.L_16 - .L_15)
.L_15:
        /*0034*/ 	.word	0x00000008
.L_16:


//--------------------- .nv.callgraph             --------------------------
	.section	.nv.callgraph,"",@"SHT_CUDA_CALLGRAPH"
	.align	4
	.sectionentsize	8
	.align		4
        /*0000*/ 	.word	0x00000000
	.align		4
        /*0004*/ 	.word	0xffffffff
	.align		4
        /*0008*/ 	.word	index@(_Z14hello_from_gpuv)
	.align		4
        /*000c*/ 	.word	index@(vprintf)
	.align		4
        /*0010*/ 	.word	0x00000000
	.align		4
        /*0014*/ 	.word	0xfffffffe
	.align		4
        /*0018*/ 	.word	0x00000000
	.align		4
        /*001c*/ 	.word	0xfffffffd
	.align		4
        /*0020*/ 	.word	0x00000000
	.align		4
        /*0024*/ 	.word	0xfffffffc


//--------------------- .nv.constant4             --------------------------
	.section	.nv.constant4,"a",@progbits
	.align	8
	.align		8
.nv.constant4:
        /*0000*/ 	.dword	vprintf
	.align		8
        /*0008*/ 	.dword	$str


//--------------------- .text._Z14hello_from_gpuv --------------------------
	.section	.text._Z14hello_from_gpuv,"ax",@progbits
	.align	128
        .global         _Z14hello_from_gpuv
        .type           _Z14hello_from_gpuv,@function
        .size           _Z14hello_from_gpuv,(.L_x_2 - _Z14hello_from_gpuv)
        .other          _Z14hello_from_gpuv,@"STO_CUDA_ENTRY STV_DEFAULT"
_Z14hello_from_gpuv:
.text._Z14hello_from_gpuv:
[----:B------:R-:W0:Y:S01]  /*0000*/  LDC R1, c[0x0][0x37c] ;  /* 0x0000df00ff017b82 */ /* 0x000e220000000800 */
[----:B------:R-:W1:Y:S01]  /*0010*/  S2R R8, SR_CTAID.X ;  /* 0x0000000000087919 */ /* 0x000e620000002500 */
[----:B------:R-:W-:Y:S01]  /*0020*/  MOV R2, 0x0 ;  /* 0x0000000000027802 */ /* 0x000fe20000000f00 */
[----:B0-----:R-:W-:Y:S01]  /*0030*/  VIADD R1, R1, 0xfffffff0 ;  /* 0xfffffff001017836 */ /* 0x001fe20000000000 */
[----:B------:R-:W0:Y:S01]  /*0040*/  LDCU UR4, c[0x0][0x2f8] ;  /* 0x00005f00ff0477ac */ /* 0x000e220008000800 */
[----:B------:R-:W1:Y:S03]  /*0050*/  S2R R9, SR_TID.X ;  /* 0x0000000000097919 */ /* 0x000e660000002100 */
[----:B------:R-:W2:Y:S01]  /*0060*/  LDC.64 R2, c[0x4][R2] ;  /* 0x0100000002027b82 */ /* 0x000ea20000000a00 */
[----:B------:R-:W3:Y:S01]  /*0070*/  LDCU.64 UR6, c[0x4][0x8] ;  /* 0x01000100ff0677ac */ /* 0x000ee20008000a00 */
[----:B------:R-:W4:Y:S01]  /*0080*/  LDCU UR5, c[0x0][0x2fc] ;  /* 0x00005f80ff0577ac */ /* 0x000f220008000800 */
[----:B0-----:R-:W-:-:S02]  /*0090*/  IADD3 R6, P0, PT, R1, UR4, RZ ;  /* 0x0000000401067c10 */ /* 0x001fc4000ff1e0ff */
[----:B---3--:R-:W-:Y:S01]  /*00a0*/  MOV R4, UR6 ;  /* 0x0000000600047c02 */ /* 0x008fe20008000f00 */
[----:B------:R-:W-:Y:S01]  /*00b0*/  IMAD.U32 R5, RZ, RZ, UR7 ;  /* 0x00000007ff057e24 */ /* 0x000fe2000f8e00ff */
[----:B----4-:R-:W-:Y:S01]  /*00c0*/  IADD3.X R7, PT, PT, RZ, UR5, RZ, P0, !PT ;  /* 0x00000005ff077c10 */ /* 0x010fe200087fe4ff */
[----:B-1----:R-:W-:Y:S01]  /*00d0*/  IMAD R0, R8, 0x4, R9 ;  /* 0x0000000408007824 */ /* 0x002fe200078e0209 */
[----:B------:R0:W-:Y:S04]  /*00e0*/  STL.64 [R1], R8 ;  /* 0x0000000801007387 */ /* 0x0001e80000100a00 */
[----:B------:R0:W-:Y:S03]  /*00f0*/  STL [R1+0x8], R0 ;  /* 0x0000080001007387 */ /* 0x0001e60000100800 */
[----:B------:R-:W-:-:S07]  /*0100*/  LEPC R20, `(.L_x_0) ;  /* 0x000000001014794e */ /* 0x000fce0000000000 */
[----:B0-2---:R-:W-:Y:S05]  /*0110*/  CALL.ABS.NOINC R2 ;  /* 0x0000000002007343 */ /* 0x005fea0003c00000 */
.L_x_0:
[----:B------:R-:W-:Y:S05]  /*0120*/  EXIT ;  /* 0x000000000000794d */ /* 0x000fea0003800000 */
.L_x_1:
[----:B------:R-:W-:-:S00]  /*0130*/  BRA `(.L_x_1) ;  /* 0xfffffffc00fc7947 */ /* 0x000fc0000383ffff */
[----:B------:R-:W-:-:S00]  /*0140*/  NOP ;  /* 0x0000000000007918 */ /* 0x000fc00000000000 */
        /* <DEDUP_REMOVED lines=11> */
.L_x_2:


//--------------------- .nv.global.init           --------------------------
	.section	.nv.global.init,"aw",@progbits
.nv.global.init:
	.type		$str,@object
	.size		$str,(.L_0 - $str)
$str:
        /*0000*/ 	.byte	0x47, 0x50, 0x55, 0x20, 0x62, 0x6c, 0x6f, 0x63, 0x6b, 0x20, 0x25, 0x64, 0x2c, 0x20, 0x74, 0x68
        /*0010*/ 	.byte	0x72, 0x65, 0x61, 0x64, 0x20, 0x25, 0x64, 0x2c, 0x20, 0x69, 0x64, 0x78, 0x20, 0x25, 0x64, 0x0a
        /*0020*/ 	.byte	0x00
.L_0:


//--------------------- .nv.shared.reserved.0     --------------------------
	.section	.nv.shared.reserved.0,"aw",@nobits
	.weak		__nv_reservedSMEM_offset_0_alias
	.size		__nv_reservedSMEM_offset_0_alias, 0, 64
	.other		__nv_reservedSMEM_offset_0_alias,@"STO_CUDA_RESERVED_SHARED STV_DEFAULT"
__nv_reservedSMEM_offset_0_alias:
	.zero		0
	.zero		64


//--------------------- .nv.constant0._Z14hello_from_gpuv --------------------------
	.section	.nv.constant0._Z14hello_from_gpuv,"a",@progbits
	.sectionflags	@""
	.align	4
.nv.constant0._Z14hello_from_gpuv:
	.zero		896


//--------------------- SYMBOLS --------------------------

	.type		.nv.reservedSmem.offset0,@object
	.size		.nv.reservedSmem.offset0,0x4
	.type		vprintf,@function
